//
// Generated by NVIDIA NVVM Compiler
//
// Compiler Build ID: CL-36424714
// Cuda compilation tools, release 13.0, V13.0.88
// Based on NVVM 20.0.0
//

.version 9.0
.target sm_100
.address_size 64

	// .globl	_Z10prod_linhaPiS_S_i
.extern .func  (.param .b32 func_retval0) vprintf
(
	.param .b64 vprintf_param_0,
	.param .b64 vprintf_param_1
)
;
.global .align 1 .b8 $str[20] = {115, 111, 109, 97, 112, 101, 32, 98, 114, 101, 102, 111, 114, 101, 58, 32, 37, 100, 10};
.global .align 1 .b8 $str$1[36] = {84, 104, 114, 101, 97, 100, 91, 37, 100, 93, 32, 91, 37, 100, 93, 32, 109, 117, 108, 116, 105, 112, 108, 105, 99, 97, 32, 37, 100, 32, 42, 32, 37, 100, 10};
.global .align 1 .b8 $str$2[12] = {115, 111, 109, 97, 112, 101, 58, 32, 37, 100, 10};

.visible .entry _Z10prod_linhaPiS_S_i(
	.param .u64 .ptr .align 1 _Z10prod_linhaPiS_S_i_param_0,
	.param .u64 .ptr .align 1 _Z10prod_linhaPiS_S_i_param_1,
	.param .u64 .ptr .align 1 _Z10prod_linhaPiS_S_i_param_2,
	.param .u32 _Z10prod_linhaPiS_S_i_param_3
)
{
	.local .align 16 .b8 	__local_depot0[16];
	.reg .b64 	%SP;
	.reg .b64 	%SPL;
	.reg .pred 	%p<2>;
	.reg .b32 	%r<26>;
	.reg .b64 	%rd<19>;

	mov.u64 	%SPL, __local_depot0;
	cvta.local.u64 	%SP, %SPL;
	ld.param.u64 	%rd3, [_Z10prod_linhaPiS_S_i_param_0];
	ld.param.u64 	%rd4, [_Z10prod_linhaPiS_S_i_param_1];
	ld.param.u64 	%rd5, [_Z10prod_linhaPiS_S_i_param_2];
	ld.param.u32 	%r3, [_Z10prod_linhaPiS_S_i_param_3];
	cvta.to.global.u64 	%rd1, %rd5;
	add.u64 	%rd6, %SP, 0;
	add.u64 	%rd2, %SPL, 0;
	ld.global.u32 	%r4, [%rd1];
	st.local.u32 	[%rd2], %r4;
	mov.u64 	%rd7, $str;
	cvta.global.u64 	%rd8, %rd7;
	{ // callseq 0, 0
	.param .b64 param0;
	st.param.b64 	[param0], %rd8;
	.param .b64 param1;
	st.param.b64 	[param1], %rd6;
	.param .b32 retval0;
	call.uni (retval0), 
	vprintf, 
	(
	param0, 
	param1
	);
	ld.param.b32 	%r5, [retval0];
	} // callseq 0
	mov.u32 	%r7, %ctaid.y;
	mov.u32 	%r8, %ntid.y;
	mov.u32 	%r9, %tid.y;
	mad.lo.s32 	%r1, %r7, %r8, %r9;
	mov.u32 	%r10, %ctaid.x;
	mov.u32 	%r11, %ntid.x;
	mov.u32 	%r12, %tid.x;
	mad.lo.s32 	%r2, %r10, %r11, %r12;
	max.s32 	%r13, %r1, %r2;
	setp.ge.s32 	%p1, %r13, %r3;
	@%p1 bra 	$L__BB0_2;
	cvta.to.global.u64 	%rd9, %rd3;
	cvta.to.global.u64 	%rd10, %rd4;
	mad.lo.s32 	%r14, %r3, %r1, %r2;
	mul.wide.s32 	%rd11, %r14, 4;
	add.s64 	%rd12, %rd9, %rd11;
	ld.global.u32 	%r15, [%rd12];
	add.s64 	%rd13, %rd10, %rd11;
	ld.global.u32 	%r16, [%rd13];
	st.local.v4.u32 	[%rd2], {%r1, %r2, %r15, %r16};
	mov.u64 	%rd14, $str$1;
	cvta.global.u64 	%rd15, %rd14;
	{ // callseq 1, 0
	.param .b64 param0;
	st.param.b64 	[param0], %rd15;
	.param .b64 param1;
	st.param.b64 	[param1], %rd6;
	.param .b32 retval0;
	call.uni (retval0), 
	vprintf, 
	(
	param0, 
	param1
	);
	ld.param.b32 	%r17, [retval0];
	} // callseq 1
	ld.global.u32 	%r19, [%rd12];
	ld.global.u32 	%r20, [%rd13];
	mul.lo.s32 	%r21, %r20, %r19;
	atom.global.add.u32 	%r22, [%rd1], %r21;
	ld.global.u32 	%r23, [%rd1];
	st.local.u32 	[%rd2], %r23;
	mov.u64 	%rd17, $str$2;
	cvta.global.u64 	%rd18, %rd17;
	{ // callseq 2, 0
	.param .b64 param0;
	st.param.b64 	[param0], %rd18;
	.param .b64 param1;
	st.param.b64 	[param1], %rd6;
	.param .b32 retval0;
	call.uni (retval0), 
	vprintf, 
	(
	param0, 
	param1
	);
	ld.param.b32 	%r24, [retval0];
	} // callseq 2
$L__BB0_2:
	ret;

}


// ===== COMPILED SASS (sm_100) =====

	.target	sm_100

	.elftype	@"ET_EXEC"


//--------------------- .note.nv.tkinfo           --------------------------
	.section	.note.nv.tkinfo,"",@"SHT_NOTE"
	.sectionflags	@"SHF_NOTE_NV_TKINFO"
	.tkinfo
        /*0018*/ 	.word	0x00000002
        /*0030*/ 	.string	""
        /*0030*/ 	.string	"ptxas"
        /*0030*/ 	.string	"Cuda compilation tools, release 13.0, V13.0.88"
        /*0030*/ 	.string	"Build cuda_13.0.r13.0/compiler.36424714_0"
        /*0030*/ 	.string	"-arch sm_100 -m 64 "



//--------------------- .note.nv.cuinfo           --------------------------
	.section	.note.nv.cuinfo,"",@"SHT_NOTE"
	.sectionflags	@"SHF_NOTE_NV_CUINFO"
        /*0018*/ 	.short	0x0002
        /*001a*/ 	.short	0x0064
        /*001c*/ 	.short	0x0082
	.zero		2


//--------------------- .nv.info                  --------------------------
	.section	.nv.info,"",@"SHT_CUDA_INFO"
	.align	4


	//----- nvinfo : EIATTR_REGCOUNT
	.align		4
        /*0000*/ 	.byte	0x04, 0x2f
        /*0002*/ 	.short	(.L_4 - .L_3)
	.align		4
.L_3:
        /*0004*/ 	.word	index@(_Z10prod_linhaPiS_S_i)
        /*0008*/ 	.word	0x0000001a


	//----- nvinfo : EIATTR_FRAME_SIZE
	.align		4
.L_4:
        /*000c*/ 	.byte	0x04, 0x11
        /*000e*/ 	.short	(.L_6 - .L_5)
	.align		4
.L_5:
        /*0010*/ 	.word	index@(_Z10prod_linhaPiS_S_i)
        /*0014*/ 	.word	0x00000010


	//----- nvinfo : EIATTR_MIN_STACK_SIZE
	.align		4
.L_6:
        /*0018*/ 	.byte	0x04, 0x12
        /*001a*/ 	.short	(.L_8 - .L_7)
	.align		4
.L_7:
        /*001c*/ 	.word	index@(_Z10prod_linhaPiS_S_i)
        /*0020*/ 	.word	0x00000010
.L_8:


//--------------------- .nv.compat                --------------------------
	.section	.nv.compat,"",@"SHT_CUDA_COMPAT_INFO"
	.align	4
        /*0000*/ 	.byte	0x02, 0x09, 0x00, 0x00, 0x02, 0x02, 0x01, 0x00, 0x02, 0x05, 0x05, 0x00, 0x03, 0x07, 0x01, 0x01
        /*0010*/ 	.byte	0x02, 0x03, 0x00, 0x00, 0x02, 0x06, 0x01, 0x00, 0x04, 0x0b, 0x08, 0x00, 0x09, 0x00, 0x00, 0x00
        /*0020*/ 	.byte	0x00, 0x00, 0x00, 0x00


//--------------------- .nv.info._Z10prod_linhaPiS_S_i --------------------------
	.section	.nv.info._Z10prod_linhaPiS_S_i,"",@"SHT_CUDA_INFO"
	.sectionflags	@""
	.align	4


	//----- nvinfo : EIATTR_CUDA_API_VERSION
	.align		4
        /*0000*/ 	.byte	0x04, 0x37
        /*0002*/ 	.short	(.L_10 - .L_9)
.L_9:
        /*0004*/ 	.word	0x00000082


	//----- nvinfo : EIATTR_KPARAM_INFO
	.align		4
.L_10:
        /*0008*/ 	.byte	0x04, 0x17
        /*000a*/ 	.short	(.L_12 - .L_11)
.L_11:
        /*000c*/ 	.word	0x00000000
        /*0010*/ 	.short	0x0003
        /*0012*/ 	.short	0x0018
        /*0014*/ 	.byte	0x00, 0xf0, 0x11, 0x00


	//----- nvinfo : EIATTR_KPARAM_INFO
	.align		4
.L_12:
        /*0018*/ 	.byte	0x04, 0x17
        /*001a*/ 	.short	(.L_14 - .L_13)
.L_13:
        /*001c*/ 	.word	0x00000000
        /*0020*/ 	.short	0x0002
        /*0022*/ 	.short	0x0010
        /*0024*/ 	.byte	0x00, 0xf5, 0x21, 0x00


	//----- nvinfo : EIATTR_KPARAM_INFO
	.align		4
.L_14:
        /*0028*/ 	.byte	0x04, 0x17
        /*002a*/ 	.short	(.L_16 - .L_15)
.L_15:
        /*002c*/ 	.word	0x00000000
        /*0030*/ 	.short	0x0001
        /*0032*/ 	.short	0x0008
        /*0034*/ 	.byte	0x00, 0xf5, 0x21, 0x00


	//----- nvinfo : EIATTR_KPARAM_INFO
	.align		4
.L_16:
        /*0038*/ 	.byte	0x04, 0x17
        /*003a*/ 	.short	(.L_18 - .L_17)
.L_17:
        /*003c*/ 	.word	0x00000000
        /*0040*/ 	.short	0x0000
        /*0042*/ 	.short	0x0000
        /*0044*/ 	.byte	0x00, 0xf5, 0x21, 0x00


	//----- nvinfo : EIATTR_SPARSE_MMA_MASK
	.align		4
.L_18:
        /*0048*/ 	.byte	0x03, 0x50
        /*004a*/ 	.short	0x0000


	//----- nvinfo : EIATTR_MAXREG_COUNT
	.align		4
        /*004c*/ 	.byte	0x03, 0x1b
        /*004e*/ 	.short	0x00ff


	//----- nvinfo : EIATTR_EXTERNS
	.align		4
        /*0050*/ 	.byte	0x04, 0x0f
        /*0052*/ 	.short	(.L_20 - .L_19)


	//   ....[0]....
	.align		4
.L_19:
        /*0054*/ 	.word	index@(vprintf)


	//----- nvinfo : EIATTR_MERCURY_ISA_VERSION
	.align		4
.L_20:
        /*0058*/ 	.byte	0x03, 0x5f
        /*005a*/ 	.short	0x0101


	//----- nvinfo : EIATTR_INT_WARP_WIDE_INSTR_OFFSETS
	.align		4
        /*005c*/ 	.byte	0x04, 0x31
        /*005e*/ 	.short	(.L_22 - .L_21)


	//   ....[0]....
.L_21:
        /*0060*/ 	.word	0x00000320


	//   ....[1]....
        /*0064*/ 	.word	0x00000370


	//----- nvinfo : EIATTR_VRC_CTA_INIT_COUNT
	.align		4
.L_22:
        /*0068*/ 	.byte	0x02, 0x4a
	.zero		1
	.zero		1


	//----- nvinfo : EIATTR_SYSCALL_OFFSETS
	.align		4
        /*006c*/ 	.byte	0x04, 0x46
        /*006e*/ 	.short	(.L_24 - .L_23)


	//   ....[0]....
.L_23:
        /*0070*/ 	.word	0x00000120


	//   ....[1]....
        /*0074*/ 	.word	0x000002e0


	//   ....[2]....
        /*0078*/ 	.word	0x00000430


	//----- nvinfo : EIATTR_EXIT_INSTR_OFFSETS
	.align		4
.L_24:
        /*007c*/ 	.byte	0x04, 0x1c
        /*007e*/ 	.short	(.L_26 - .L_25)


	//   ....[0]....
.L_25:
        /*0080*/ 	.word	0x000001e0


	//   ....[1]....
        /*0084*/ 	.word	0x00000440


	//----- nvinfo : EIATTR_CRS_STACK_SIZE
	.align		4
.L_26:
        /*0088*/ 	.byte	0x04, 0x1e
        /*008a*/ 	.short	(.L_28 - .L_27)
.L_27:
        /*008c*/ 	.word	0x00000000


	//----- nvinfo : EIATTR_CBANK_PARAM_SIZE
	.align		4
.L_28:
        /*0090*/ 	.byte	0x03, 0x19
        /*0092*/ 	.short	0x001c


	//----- nvinfo : EIATTR_PARAM_CBANK
	.align		4
        /*0094*/ 	.byte	0x04, 0x0a
        /*0096*/ 	.short	(.L_30 - .L_29)
	.align		4
.L_29:
        /*0098*/ 	.word	index@(.nv.constant0._Z10prod_linhaPiS_S_i)
        /*009c*/ 	.short	0x0380
        /*009e*/ 	.short	0x001c


	//----- nvinfo : EIATTR_SW_WAR
	.align		4
.L_30:
        /*00a0*/ 	.byte	0x04, 0x36
        /*00a2*/ 	.short	(.L_32 - .L_31)
.L_31:
        /*00a4*/ 	.word	0x00000008
.L_32:


//--------------------- .nv.callgraph             --------------------------
	.section	.nv.callgraph,"",@"SHT_CUDA_CALLGRAPH"
	.align	4
	.sectionentsize	8
	.align		4
        /*0000*/ 	.word	0x00000000
	.align		4
        /*0004*/ 	.word	0xffffffff
	.align		4
        /*0008*/ 	.word	index@(_Z10prod_linhaPiS_S_i)
	.align		4
        /*000c*/ 	.word	index@(vprintf)
	.align		4
        /*0010*/ 	.word	0x00000000
	.align		4
        /*0014*/ 	.word	0xfffffffe
	.align		4
        /*0018*/ 	.word	0x00000000
	.align		4
        /*001c*/ 	.word	0xfffffffd
	.align		4
        /*0020*/ 	.word	0x00000000
	.align		4
        /*0024*/ 	.word	0xfffffffc


//--------------------- .nv.constant4             --------------------------
	.section	.nv.constant4,"a",@progbits
	.align	8
	.align		8
.nv.constant4:
        /*0000*/ 	.dword	vprintf
	.align		8
        /*0008*/ 	.dword	$str
	.align		8
        /*0010*/ 	.dword	$str$1
	.align		8
        /*0018*/ 	.dword	$str$2


//--------------------- .text._Z10prod_linhaPiS_S_i --------------------------
	.section	.text._Z10prod_linhaPiS_S_i,"ax",@progbits
	.align	128
        .global         _Z10prod_linhaPiS_S_i
        .type           _Z10prod_linhaPiS_S_i,@function
        .size           _Z10prod_linhaPiS_S_i,(.L_x_4 - _Z10prod_linhaPiS_S_i)
        .other          _Z10prod_linhaPiS_S_i,@"STO_CUDA_ENTRY STV_DEFAULT"
_Z10prod_linhaPiS_S_i:
.text._Z10prod_linhaPiS_S_i:
[----:B------:R-:W0:Y:S08]  /*0000*/  LDC R1, c[0x0][0x37c] ;  /* 0x0000df00ff017b82 */ /* 0x000e300000000800 */
[----:B------:R-:W1:Y:S01]  /*0010*/  LDC.64 R6, c[0x0][0x390] ;  /* 0x0000e400ff067b82 */ /* 0x000e620000000a00 */
[----:B------:R-:W1:Y:S01]  /*0020*/  LDCU.64 UR36, c[0x0][0x358] ;  /* 0x00006b00ff2477ac */ /* 0x000e620008000a00 */
[----:B0-----:R-:W-:Y:S01]  /*0030*/  VIADD R1, R1, 0xfffffff0 ;  /* 0xfffffff001017836 */ /* 0x001fe20000000000 */
[----:B------:R-:W-:Y:S01]  /*0040*/  MOV R23, 0x0 ;  /* 0x0000000000177802 */ /* 0x000fe20000000f00 */
[----:B------:R-:W0:Y:S01]  /*0050*/  LDCU UR4, c[0x0][0x2f8] ;  /* 0x00005f00ff0477ac */ /* 0x000e220008000800 */
[----:B------:R-:W2:Y:S01]  /*0060*/  LDCU UR5, c[0x0][0x2fc] ;  /* 0x00005f80ff0577ac */ /* 0x000ea20008000800 */
[----:B------:R-:W3:Y:S01]  /*0070*/  LDCU.64 UR6, c[0x4][0x8] ;  /* 0x01000100ff0677ac */ /* 0x000ee20008000a00 */
[----:B-1----:R1:W4:Y:S01]  /*0080*/  LDG.E R0, desc[UR36][R6.64] ;  /* 0x0000002406007981 */ /* 0x002322000c1e1900 */
[----:B------:R0:W4:Y:S02]  /*0090*/  LDC.64 R8, c[0x4][R23] ;  /* 0x0100000017087b82 */ /* 0x0001240000000a00 */
[----:B0-----:R-:W-:-:S04]  /*00a0*/  IADD3 R22, P0, PT, R1, UR4, RZ ;  /* 0x0000000401167c10 */ /* 0x001fc8000ff1e0ff */
[----:B--2---:R-:W-:Y:S01]  /*00b0*/  IADD3.X R2, PT, PT, RZ, UR5, RZ, P0, !PT ;  /* 0x00000005ff027c10 */ /* 0x004fe200087fe4ff */
[----:B---3--:R-:W-:Y:S01]  /*00c0*/  IMAD.U32 R4, RZ, RZ, UR6 ;  /* 0x00000006ff047e24 */ /* 0x008fe2000f8e00ff */
[----:B------:R-:W-:Y:S01]  /*00d0*/  MOV R5, UR7 ;  /* 0x0000000700057c02 */ /* 0x000fe20008000f00 */
[----:B-1----:R-:W-:Y:S01]  /*00e0*/  IMAD.MOV.U32 R6, RZ, RZ, R22 ;  /* 0x000000ffff067224 */ /* 0x002fe200078e0016 */
[----:B------:R-:W-:Y:S01]  /*00f0*/  MOV R7, R2 ;  /* 0x0000000200077202 */ /* 0x000fe20000000f00 */
[----:B----4-:R0:W-:Y:S06]  /*0100*/  STL [R1], R0 ;  /* 0x0000000001007387 */ /* 0x0101ec0000100800 */
[----:B------:R-:W-:-:S07]  /*0110*/  LEPC R20, `(.L_x_0) ;  /* 0x000000001014794e */ /* 0x000fce0000000000 */
[----:B0-----:R-:W-:Y:S05]  /*0120*/  CALL.ABS.NOINC R8 ;  /* 0x0000000008007343 */ /* 0x001fea0003c00000 */
.L_x_0:
[----:B------:R-:W0:Y:S01]  /*0130*/  S2R R3, SR_TID.Y ;  /* 0x0000000000037919 */ /* 0x000e220000002200 */
[----:B------:R-:W0:Y:S01]  /*0140*/  LDC R8, c[0x0][0x364] ;  /* 0x0000d900ff087b82 */ /* 0x000e220000000800 */
[----:B------:R-:W1:Y:S07]  /*0150*/  S2R R0, SR_TID.X ;  /* 0x0000000000007919 */ /* 0x000e6e0000002100 */
[----:B------:R-:W0:Y:S08]  /*0160*/  S2UR UR4, SR_CTAID.Y ;  /* 0x00000000000479c3 */ /* 0x000e300000002600 */
[----:B------:R-:W1:Y:S08]  /*0170*/  S2UR UR5, SR_CTAID.X ;  /* 0x00000000000579c3 */ /* 0x000e700000002500 */
[----:B------:R-:W1:Y:S08]  /*0180*/  LDC R9, c[0x0][0x360] ;  /* 0x0000d800ff097b82 */ /* 0x000e700000000800 */
[----:B------:R-:W2:Y:S01]  /*0190*/  LDC R5, c[0x0][0x398] ;  /* 0x0000e600ff057b82 */ /* 0x000ea20000000800 */
[----:B0-----:R-:W-:-:S02]  /*01a0*/  IMAD R8, R8, UR4, R3 ;  /* 0x0000000408087c24 */ /* 0x001fc4000f8e0203 */
[----:B-1----:R-:W-:-:S05]  /*01b0*/  IMAD R9, R9, UR5, R0 ;  /* 0x0000000509097c24 */ /* 0x002fca000f8e0200 */
[----:B------:R-:W-:-:S04]  /*01c0*/  VIMNMX R0, PT, PT, R8, R9, !PT ;  /* 0x0000000908007248 */ /* 0x000fc80007fe0100 */
[----:B--2---:R-:W-:-:S13]  /*01d0*/  ISETP.GE.AND P0, PT, R0, R5, PT ;  /* 0x000000050000720c */ /* 0x004fda0003f06270 */
[----:B------:R-:W-:Y:S05]  /*01e0*/  @P0 EXIT ;  /* 0x000000000000094d */ /* 0x000fea0003800000 */
[----:B------:R-:W0:Y:S01]  /*01f0*/  LDC.64 R18, c[0x0][0x380] ;  /* 0x0000e000ff127b82 */ /* 0x000e220000000a00 */
[----:B------:R-:W-:Y:S01]  /*0200*/  IMAD R3, R8, R5, R9 ;  /* 0x0000000508037224 */ /* 0x000fe200078e0209 */
[----:B------:R-:W1:Y:S06]  /*0210*/  LDCU.64 UR4, c[0x4][0x10] ;  /* 0x01000200ff0477ac */ /* 0x000e6c0008000a00 */
[----:B------:R-:W2:Y:S01]  /*0220*/  LDC.64 R16, c[0x0][0x388] ;  /* 0x0000e200ff107b82 */ /* 0x000ea20000000a00 */
[----:B0-----:R-:W-:-:S05]  /*0230*/  IMAD.WIDE R18, R3, 0x4, R18 ;  /* 0x0000000403127825 */ /* 0x001fca00078e0212 */
[----:B------:R-:W3:Y:S01]  /*0240*/  LDG.E R10, desc[UR36][R18.64] ;  /* 0x00000024120a7981 */ /* 0x000ee2000c1e1900 */
[----:B--2---:R-:W-:-:S05]  /*0250*/  IMAD.WIDE R16, R3, 0x4, R16 ;  /* 0x0000000403107825 */ /* 0x004fca00078e0210 */
[----:B------:R-:W3:Y:S01]  /*0260*/  LDG.E R11, desc[UR36][R16.64] ;  /* 0x00000024100b7981 */ /* 0x000ee2000c1e1900 */
[----:B------:R0:W2:Y:S01]  /*0270*/  LDC.64 R12, c[0x4][R23] ;  /* 0x01000000170c7b82 */ /* 0x0000a20000000a00 */
[----:B-1----:R-:W-:Y:S01]  /*0280*/  IMAD.U32 R4, RZ, RZ, UR4 ;  /* 0x00000004ff047e24 */ /* 0x002fe2000f8e00ff */
[----:B------:R-:W-:Y:S01]  /*0290*/  MOV R5, UR5 ;  /* 0x0000000500057c02 */ /* 0x000fe20008000f00 */
[----:B------:R-:W-:Y:S01]  /*02a0*/  IMAD.MOV.U32 R6, RZ, RZ, R22 ;  /* 0x000000ffff067224 */ /* 0x000fe200078e0016 */
[----:B------:R-:W-:Y:S01]  /*02b0*/  MOV R7, R2 ;  /* 0x0000000200077202 */ /* 0x000fe20000000f00 */
[----:B--23--:R0:W-:Y:S06]  /*02c0*/  STL.128 [R1], R8 ;  /* 0x0000000801007387 */ /* 0x00c1ec0000100c00 */
[----:B------:R-:W-:-:S07]  /*02d0*/  LEPC R20, `(.L_x_1) ;  /* 0x000000001014794e */ /* 0x000fce0000000000 */
[----:B0-----:R-:W-:Y:S05]  /*02e0*/  CALL.ABS.NOINC R12 ;  /* 0x000000000c007343 */ /* 0x001fea0003c00000 */
.L_x_1:
[----:B------:R-:W2:Y:S04]  /*02f0*/  LDG.E R18, desc[UR36][R18.64] ;  /* 0x0000002412127981 */ /* 0x000ea8000c1e1900 */
[----:B------:R-:W2:Y:S01]  /*0300*/  LDG.E R17, desc[UR36][R16.64] ;  /* 0x0000002410117981 */ /* 0x000ea2000c1e1900 */
[----:B------:R-:W0:Y:S01]  /*0310*/  LDC.64 R8, c[0x0][0x390] ;  /* 0x0000e400ff087b82 */ /* 0x000e220000000a00 */
[----:B------:R-:W-:Y:S01]  /*0320*/  VOTEU.ANY UR4, UPT, PT ;  /* 0x0000000000047886 */ /* 0x000fe200038e0100 */
[----:B------:R-:W1:Y:S01]  /*0330*/  S2R R0, SR_LANEID ;  /* 0x0000000000007919 */ /* 0x000e620000000000 */
[----:B------:R-:W-:-:S06]  /*0340*/  UFLO.U32 UR4, UR4 ;  /* 0x00000004000472bd */ /* 0x000fcc00080e0000 */
[----:B-1----:R-:W-:Y:S01]  /*0350*/  ISETP.EQ.U32.AND P0, PT, R0, UR4, PT ;  /* 0x0000000400007c0c */ /* 0x002fe2000bf02070 */
[----:B--2---:R-:W-:-:S04]  /*0360*/  IMAD R4, R18, R17, RZ ;  /* 0x0000001112047224 */ /* 0x004fc800078e02ff */
[----:B------:R-:W1:Y:S02]  /*0370*/  REDUX.SUM UR5, R4 ;  /* 0x00000000040573c4 */ /* 0x000e64000000c000 */
[----:B-1----:R-:W-:-:S06]  /*0380*/  IMAD.U32 R3, RZ, RZ, UR5 ;  /* 0x00000005ff037e24 */ /* 0x002fcc000f8e00ff */
[----:B------:R1:W2:Y:S01]  /*0390*/  LDC.64 R10, c[0x4][R23] ;  /* 0x01000000170a7b82 */ /* 0x0002a20000000a00 */
[----:B------:R-:W3:Y:S01]  /*03a0*/  LDCU.64 UR4, c[0x4][0x18] ;  /* 0x01000300ff0477ac */ /* 0x000ee20008000a00 */
[----:B0-----:R1:W-:Y:S04]  /*03b0*/  @P0 REDG.E.ADD.STRONG.GPU desc[UR36][R8.64], R3 ;  /* 0x000000030800098e */ /* 0x0013e8000c12e124 */
[----:B------:R-:W4:Y:S01]  /*03c0*/  LDG.E R0, desc[UR36][R8.64] ;  /* 0x0000002408007981 */ /* 0x000f22000c1e1900 */
[----:B------:R-:W-:Y:S01]  /*03d0*/  MOV R6, R22 ;  /* 0x0000001600067202 */ /* 0x000fe20000000f00 */
[----:B------:R-:W-:Y:S01]  /*03e0*/  IMAD.MOV.U32 R7, RZ, RZ, R2 ;  /* 0x000000ffff077224 */ /* 0x000fe200078e0002 */
[----:B---3--:R-:W-:Y:S01]  /*03f0*/  MOV R4, UR4 ;  /* 0x0000000400047c02 */ /* 0x008fe20008000f00 */
[----:B------:R-:W-:Y:S01]  /*0400*/  IMAD.U32 R5, RZ, RZ, UR5 ;  /* 0x00000005ff057e24 */ /* 0x000fe2000f8e00ff */
[----:B--2-4-:R1:W-:Y:S06]  /*0410*/  STL [R1], R0 ;  /* 0x0000000001007387 */ /* 0x0143ec0000100800 */
[----:B------:R-:W-:-:S07]  /*0420*/  LEPC R20, `(.L_x_2) ;  /* 0x000000001014794e */ /* 0x000fce0000000000 */
[----:B-1----:R-:W-:Y:S05]  /*0430*/  CALL.ABS.NOINC R10 ;  /* 0x000000000a007343 */ /* 0x002fea0003c00000 */
.L_x_2:
[----:B------:R-:W-:Y:S05]  /*0440*/  EXIT ;  /* 0x000000000000794d */ /* 0x000fea0003800000 */
.L_x_3:
[----:B------:R-:W-:-:S00]  /*0450*/  BRA `(.L_x_3) ;  /* 0xfffffffc00fc7947 */ /* 0x000fc0000383ffff */
[----:B------:R-:W-:-:S00]  /*0460*/  NOP ;  /* 0x0000000000007918 */ /* 0x000fc00000000000 */
        /* <DEDUP_REMOVED lines=9> */
.L_x_4:


//--------------------- .nv.global.init           --------------------------
	.section	.nv.global.init,"aw",@progbits
.nv.global.init:
	.type		$str$2,@object
	.size		$str$2,($str - $str$2)
$str$2:
        /*0000*/ 	.byte	0x73, 0x6f, 0x6d, 0x61, 0x70, 0x65, 0x3a, 0x20, 0x25, 0x64, 0x0a, 0x00
	.type		$str,@object
	.size		$str,($str$1 - $str)
$str:
        /*000c*/ 	.byte	0x73, 0x6f, 0x6d, 0x61, 0x70, 0x65, 0x20, 0x62, 0x72, 0x65, 0x66, 0x6f, 0x72, 0x65, 0x3a, 0x20
        /*001c*/ 	.byte	0x25, 0x64, 0x0a, 0x00
	.type		$str$1,@object
	.size		$str$1,(.L_1 - $str$1)
$str$1:
        /*0020*/ 	.byte	0x54, 0x68, 0x72, 0x65, 0x61, 0x64, 0x5b, 0x25, 0x64, 0x5d, 0x20, 0x5b, 0x25, 0x64, 0x5d, 0x20
        /*0030*/ 	.byte	0x6d, 0x75, 0x6c, 0x74, 0x69, 0x70, 0x6c, 0x69, 0x63, 0x61, 0x20, 0x25, 0x64, 0x20, 0x2a, 0x20
        /*0040*/ 	.byte	0x25, 0x64, 0x0a, 0x00
.L_1:


//--------------------- .nv.shared.reserved.0     --------------------------
	.section	.nv.shared.reserved.0,"aw",@nobits
	.weak		__nv_reservedSMEM_offset_0_alias
	.size		__nv_reservedSMEM_offset_0_alias, 0, 64
	.other		__nv_reservedSMEM_offset_0_alias,@"STO_CUDA_RESERVED_SHARED STV_DEFAULT"
__nv_reservedSMEM_offset_0_alias:
	.zero		0
	.zero		64


//--------------------- .nv.constant0._Z10prod_linhaPiS_S_i --------------------------
	.section	.nv.constant0._Z10prod_linhaPiS_S_i,"a",@progbits
	.sectionflags	@""
	.align	4
.nv.constant0._Z10prod_linhaPiS_S_i:
	.zero		924


//--------------------- SYMBOLS --------------------------

	.type		.nv.reservedSmem.offset0,@object
	.size		.nv.reservedSmem.offset0,0x4
	.type		vprintf,@function
